//
// Generated by NVIDIA NVVM Compiler
//
// Compiler Build ID: CL-36424714
// Cuda compilation tools, release 13.0, V13.0.88
// Based on NVVM 20.0.0
//

.version 9.0
.target sm_100
.address_size 64

	// .globl	_Z12centroid_calPdS_Pyiiiii
.extern .shared .align 16 .b8 sharemin[];

.visible .entry _Z12centroid_calPdS_Pyiiiii(
	.param .u64 .ptr .align 1 _Z12centroid_calPdS_Pyiiiii_param_0,
	.param .u64 .ptr .align 1 _Z12centroid_calPdS_Pyiiiii_param_1,
	.param .u64 .ptr .align 1 _Z12centroid_calPdS_Pyiiiii_param_2,
	.param .u32 _Z12centroid_calPdS_Pyiiiii_param_3,
	.param .u32 _Z12centroid_calPdS_Pyiiiii_param_4,
	.param .u32 _Z12centroid_calPdS_Pyiiiii_param_5,
	.param .u32 _Z12centroid_calPdS_Pyiiiii_param_6,
	.param .u32 _Z12centroid_calPdS_Pyiiiii_param_7
)
{
	.reg .pred 	%p<7>;
	.reg .b32 	%r<32>;
	.reg .b64 	%rd<18>;
	.reg .b64 	%fd<8>;

	ld.param.u64 	%rd7, [_Z12centroid_calPdS_Pyiiiii_param_0];
	ld.param.u64 	%rd8, [_Z12centroid_calPdS_Pyiiiii_param_1];
	ld.param.u64 	%rd9, [_Z12centroid_calPdS_Pyiiiii_param_2];
	ld.param.u32 	%r13, [_Z12centroid_calPdS_Pyiiiii_param_3];
	ld.param.u32 	%r14, [_Z12centroid_calPdS_Pyiiiii_param_4];
	ld.param.u32 	%r15, [_Z12centroid_calPdS_Pyiiiii_param_5];
	ld.param.u32 	%r16, [_Z12centroid_calPdS_Pyiiiii_param_6];
	ld.param.u32 	%r17, [_Z12centroid_calPdS_Pyiiiii_param_7];
	mov.u32 	%r1, %tid.x;
	mov.u32 	%r18, %ctaid.x;
	mov.u32 	%r2, %ntid.x;
	mad.lo.s32 	%r3, %r18, %r2, %r1;
	cvt.rn.f64.s32 	%fd1, %r17;
	cvt.rn.f64.u32 	%fd2, %r2;
	div.rn.f64 	%fd3, %fd1, %fd2;
	cvt.rpi.f64.f64 	%fd4, %fd3;
	cvt.rzi.s32.f64 	%r4, %fd4;
	setp.lt.s32 	%p1, %r4, 1;
	@%p1 bra 	$L__BB0_10;
	add.s32 	%r5, %r13, %r1;
	shl.b32 	%r20, %r1, 3;
	mov.u32 	%r21, sharemin;
	add.s32 	%r6, %r21, %r20;
	mul.lo.s32 	%r7, %r15, %r3;
	cvta.to.global.u64 	%rd1, %rd9;
	cvta.to.global.u64 	%rd2, %rd7;
	cvta.to.global.u64 	%rd3, %rd8;
	mov.b32 	%r30, 0;
$L__BB0_2:
	mad.lo.s32 	%r9, %r30, %r2, %r5;
	setp.gt.s32 	%p2, %r9, %r14;
	mov.b64 	%rd17, -1;
	@%p2 bra 	$L__BB0_4;
	mul.wide.s32 	%rd11, %r9, 8;
	add.s64 	%rd12, %rd1, %rd11;
	ld.global.u64 	%rd17, [%rd12];
$L__BB0_4:
	st.shared.u64 	[%r6], %rd17;
	mov.b32 	%r31, 0;
$L__BB0_5:
	shl.b32 	%r23, %r31, 3;
	add.s32 	%r25, %r21, %r23;
	ld.shared.u64 	%rd6, [%r25];
	setp.eq.s64 	%p3, %rd6, -1;
	@%p3 bra 	$L__BB0_9;
	setp.ge.s32 	%p4, %r3, %r16;
	@%p4 bra 	$L__BB0_8;
	{ .reg .b32 tmp; mov.b64 {tmp, %r26}, %rd6; }
	cvt.u32.u64 	%r27, %rd6;
	mad.lo.s32 	%r28, %r16, %r26, %r3;
	mul.wide.u32 	%rd13, %r28, 8;
	add.s64 	%rd14, %rd2, %rd13;
	ld.global.f64 	%fd5, [%rd14];
	add.s32 	%r29, %r7, %r27;
	mul.wide.u32 	%rd15, %r29, 8;
	add.s64 	%rd16, %rd3, %rd15;
	ld.global.f64 	%fd6, [%rd16];
	add.f64 	%fd7, %fd5, %fd6;
	st.global.f64 	[%rd16], %fd7;
$L__BB0_8:
	add.s32 	%r31, %r31, 1;
	setp.ne.s32 	%p5, %r31, %r2;
	@%p5 bra 	$L__BB0_5;
$L__BB0_9:
	add.s32 	%r30, %r30, 1;
	setp.ne.s32 	%p6, %r30, %r4;
	@%p6 bra 	$L__BB0_2;
$L__BB0_10:
	ret;

}


// ===== COMPILED SASS (sm_100) =====

	.target	sm_100

	.elftype	@"ET_EXEC"


//--------------------- .note.nv.tkinfo           --------------------------
	.section	.note.nv.tkinfo,"",@"SHT_NOTE"
	.sectionflags	@"SHF_NOTE_NV_TKINFO"
	.tkinfo
        /*0018*/ 	.word	0x00000002
        /*0030*/ 	.string	""
        /*0030*/ 	.string	"ptxas"
        /*0030*/ 	.string	"Cuda compilation tools, release 13.0, V13.0.88"
        /*0030*/ 	.string	"Build cuda_13.0.r13.0/compiler.36424714_0"
        /*0030*/ 	.string	"-arch sm_100 -m 64 "



//--------------------- .note.nv.cuinfo           --------------------------
	.section	.note.nv.cuinfo,"",@"SHT_NOTE"
	.sectionflags	@"SHF_NOTE_NV_CUINFO"
        /*0018*/ 	.short	0x0002
        /*001a*/ 	.short	0x0064
        /*001c*/ 	.short	0x0082
	.zero		2


//--------------------- .nv.info                  --------------------------
	.section	.nv.info,"",@"SHT_CUDA_INFO"
	.align	4


	//----- nvinfo : EIATTR_REGCOUNT
	.align		4
        /*0000*/ 	.byte	0x04, 0x2f
        /*0002*/ 	.short	(.L_1 - .L_0)
	.align		4
.L_0:
        /*0004*/ 	.word	index@(_Z12centroid_calPdS_Pyiiiii)
        /*0008*/ 	.word	0x0000001b


	//----- nvinfo : EIATTR_FRAME_SIZE
	.align		4
.L_1:
        /*000c*/ 	.byte	0x04, 0x11
        /*000e*/ 	.short	(.L_3 - .L_2)
	.align		4
.L_2:
        /*0010*/ 	.word	index@($__internal_0_$__cuda_sm20_div_rn_f64_full)
        /*0014*/ 	.word	0x00000000


	//----- nvinfo : EIATTR_FRAME_SIZE
	.align		4
.L_3:
        /*0018*/ 	.byte	0x04, 0x11
        /*001a*/ 	.short	(.L_5 - .L_4)
	.align		4
.L_4:
        /*001c*/ 	.word	index@(_Z12centroid_calPdS_Pyiiiii)
        /*0020*/ 	.word	0x00000000


	//----- nvinfo : EIATTR_MIN_STACK_SIZE
	.align		4
.L_5:
        /*0024*/ 	.byte	0x04, 0x12
        /*0026*/ 	.short	(.L_7 - .L_6)
	.align		4
.L_6:
        /*0028*/ 	.word	index@(_Z12centroid_calPdS_Pyiiiii)
        /*002c*/ 	.word	0x00000000
.L_7:


//--------------------- .nv.compat                --------------------------
	.section	.nv.compat,"",@"SHT_CUDA_COMPAT_INFO"
	.align	4
        /*0000*/ 	.byte	0x02, 0x09, 0x00, 0x00, 0x02, 0x02, 0x01, 0x00, 0x02, 0x05, 0x05, 0x00, 0x03, 0x07, 0x01, 0x01
        /*0010*/ 	.byte	0x02, 0x03, 0x00, 0x00, 0x02, 0x06, 0x01, 0x00, 0x04, 0x0b, 0x08, 0x00, 0x01, 0x00, 0x00, 0x00
        /*0020*/ 	.byte	0x00, 0x00, 0x00, 0x00


//--------------------- .nv.info._Z12centroid_calPdS_Pyiiiii --------------------------
	.section	.nv.info._Z12centroid_calPdS_Pyiiiii,"",@"SHT_CUDA_INFO"
	.sectionflags	@""
	.align	4


	//----- nvinfo : EIATTR_CUDA_API_VERSION
	.align		4
        /*0000*/ 	.byte	0x04, 0x37
        /*0002*/ 	.short	(.L_9 - .L_8)
.L_8:
        /*0004*/ 	.word	0x00000082


	//----- nvinfo : EIATTR_KPARAM_INFO
	.align		4
.L_9:
        /*0008*/ 	.byte	0x04, 0x17
        /*000a*/ 	.short	(.L_11 - .L_10)
.L_10:
        /*000c*/ 	.word	0x00000000
        /*0010*/ 	.short	0x0007
        /*0012*/ 	.short	0x0028
        /*0014*/ 	.byte	0x00, 0xf0, 0x11, 0x00


	//----- nvinfo : EIATTR_KPARAM_INFO
	.align		4
.L_11:
        /*0018*/ 	.byte	0x04, 0x17
        /*001a*/ 	.short	(.L_13 - .L_12)
.L_12:
        /*001c*/ 	.word	0x00000000
        /*0020*/ 	.short	0x0006
        /*0022*/ 	.short	0x0024
        /*0024*/ 	.byte	0x00, 0xf0, 0x11, 0x00


	//----- nvinfo : EIATTR_KPARAM_INFO
	.align		4
.L_13:
        /*0028*/ 	.byte	0x04, 0x17
        /*002a*/ 	.short	(.L_15 - .L_14)
.L_14:
        /*002c*/ 	.word	0x00000000
        /*0030*/ 	.short	0x0005
        /*0032*/ 	.short	0x0020
        /*0034*/ 	.byte	0x00, 0xf0, 0x11, 0x00


	//----- nvinfo : EIATTR_KPARAM_INFO
	.align		4
.L_15:
        /*0038*/ 	.byte	0x04, 0x17
        /*003a*/ 	.short	(.L_17 - .L_16)
.L_16:
        /*003c*/ 	.word	0x00000000
        /*0040*/ 	.short	0x0004
        /*0042*/ 	.short	0x001c
        /*0044*/ 	.byte	0x00, 0xf0, 0x11, 0x00


	//----- nvinfo : EIATTR_KPARAM_INFO
	.align		4
.L_17:
        /*0048*/ 	.byte	0x04, 0x17
        /*004a*/ 	.short	(.L_19 - .L_18)
.L_18:
        /*004c*/ 	.word	0x00000000
        /*0050*/ 	.short	0x0003
        /*0052*/ 	.short	0x0018
        /*0054*/ 	.byte	0x00, 0xf0, 0x11, 0x00


	//----- nvinfo : EIATTR_KPARAM_INFO
	.align		4
.L_19:
        /*0058*/ 	.byte	0x04, 0x17
        /*005a*/ 	.short	(.L_21 - .L_20)
.L_20:
        /*005c*/ 	.word	0x00000000
        /*0060*/ 	.short	0x0002
        /*0062*/ 	.short	0x0010
        /*0064*/ 	.byte	0x00, 0xf5, 0x21, 0x00


	//----- nvinfo : EIATTR_KPARAM_INFO
	.align		4
.L_21:
        /*0068*/ 	.byte	0x04, 0x17
        /*006a*/ 	.short	(.L_23 - .L_22)
.L_22:
        /*006c*/ 	.word	0x00000000
        /*0070*/ 	.short	0x0001
        /*0072*/ 	.short	0x0008
        /*0074*/ 	.byte	0x00, 0xf5, 0x21, 0x00


	//----- nvinfo : EIATTR_KPARAM_INFO
	.align		4
.L_23:
        /*0078*/ 	.byte	0x04, 0x17
        /*007a*/ 	.short	(.L_25 - .L_24)
.L_24:
        /*007c*/ 	.word	0x00000000
        /*0080*/ 	.short	0x0000
        /*0082*/ 	.short	0x0000
        /*0084*/ 	.byte	0x00, 0xf5, 0x21, 0x00


	//----- nvinfo : EIATTR_SPARSE_MMA_MASK
	.align		4
.L_25:
        /*0088*/ 	.byte	0x03, 0x50
        /*008a*/ 	.short	0x0000


	//----- nvinfo : EIATTR_MAXREG_COUNT
	.align		4
        /*008c*/ 	.byte	0x03, 0x1b
        /*008e*/ 	.short	0x00ff


	//----- nvinfo : EIATTR_MERCURY_ISA_VERSION
	.align		4
        /*0090*/ 	.byte	0x03, 0x5f
        /*0092*/ 	.short	0x0101


	//----- nvinfo : EIATTR_VRC_CTA_INIT_COUNT
	.align		4
        /*0094*/ 	.byte	0x02, 0x4a
	.zero		1
	.zero		1


	//----- nvinfo : EIATTR_EXIT_INSTR_OFFSETS
	.align		4
        /*0098*/ 	.byte	0x04, 0x1c
        /*009a*/ 	.short	(.L_27 - .L_26)


	//   ....[0]....
.L_26:
        /*009c*/ 	.word	0x000001a0


	//   ....[1]....
        /*00a0*/ 	.word	0x000004b0


	//----- nvinfo : EIATTR_CRS_STACK_SIZE
	.align		4
.L_27:
        /*00a4*/ 	.byte	0x04, 0x1e
        /*00a6*/ 	.short	(.L_29 - .L_28)
.L_28:
        /*00a8*/ 	.word	0x00000000


	//----- nvinfo : EIATTR_CBANK_PARAM_SIZE
	.align		4
.L_29:
        /*00ac*/ 	.byte	0x03, 0x19
        /*00ae*/ 	.short	0x002c


	//----- nvinfo : EIATTR_PARAM_CBANK
	.align		4
        /*00b0*/ 	.byte	0x04, 0x0a
        /*00b2*/ 	.short	(.L_31 - .L_30)
	.align		4
.L_30:
        /*00b4*/ 	.word	index@(.nv.constant0._Z12centroid_calPdS_Pyiiiii)
        /*00b8*/ 	.short	0x0380
        /*00ba*/ 	.short	0x002c


	//----- nvinfo : EIATTR_SW_WAR
	.align		4
.L_31:
        /*00bc*/ 	.byte	0x04, 0x36
        /*00be*/ 	.short	(.L_33 - .L_32)
.L_32:
        /*00c0*/ 	.word	0x00000008
.L_33:


//--------------------- .nv.callgraph             --------------------------
	.section	.nv.callgraph,"",@"SHT_CUDA_CALLGRAPH"
	.align	4
	.sectionentsize	8
	.align		4
        /*0000*/ 	.word	0x00000000
	.align		4
        /*0004*/ 	.word	0xffffffff
	.align		4
        /*0008*/ 	.word	0x00000000
	.align		4
        /*000c*/ 	.word	0xfffffffe
	.align		4
        /*0010*/ 	.word	0x00000000
	.align		4
        /*0014*/ 	.word	0xfffffffd
	.align		4
        /*0018*/ 	.word	0x00000000
	.align		4
        /*001c*/ 	.word	0xfffffffc


//--------------------- .text._Z12centroid_calPdS_Pyiiiii --------------------------
	.section	.text._Z12centroid_calPdS_Pyiiiii,"ax",@progbits
	.align	128
        .global         _Z12centroid_calPdS_Pyiiiii
        .type           _Z12centroid_calPdS_Pyiiiii,@function
        .size           _Z12centroid_calPdS_Pyiiiii,(.L_x_14 - _Z12centroid_calPdS_Pyiiiii)
        .other          _Z12centroid_calPdS_Pyiiiii,@"STO_CUDA_ENTRY STV_DEFAULT"
_Z12centroid_calPdS_Pyiiiii:
.text._Z12centroid_calPdS_Pyiiiii:
[----:B------:R-:W-:Y:S08]  /*0000*/  LDC R1, c[0x0][0x37c] ;  /* 0x0000df00ff017b82 */ /* 0x000ff00000000800 */
[----:B------:R-:W0:Y:S01]  /*0010*/  LDC R4, c[0x0][0x360] ;  /* 0x0000d800ff047b82 */ /* 0x000e220000000800 */
[----:B------:R-:W-:Y:S01]  /*0020*/  IMAD.MOV.U32 R2, RZ, RZ, 0x1 ;  /* 0x00000001ff027424 */ /* 0x000fe200078e00ff */
[----:B------:R-:W1:Y:S01]  /*0030*/  LDCU UR4, c[0x0][0x3a8] ;  /* 0x00007500ff0477ac */ /* 0x000e620008000800 */
[----:B------:R-:W2:Y:S01]  /*0040*/  S2R R5, SR_TID.X ;  /* 0x0000000000057919 */ /* 0x000ea20000002100 */
[----:B0-----:R-:W0:Y:S08]  /*0050*/  I2F.F64.U32 R6, R4 ;  /* 0x0000000400067312 */ /* 0x001e300000201800 */
[----:B0-----:R-:W0:Y:S02]  /*0060*/  MUFU.RCP64H R3, R7 ;  /* 0x0000000700037308 */ /* 0x001e240000001800 */
[----:B0-----:R-:W-:-:S08]  /*0070*/  DFMA R8, -R6, R2, 1 ;  /* 0x3ff000000608742b */ /* 0x001fd00000000102 */
[----:B------:R-:W-:-:S08]  /*0080*/  DFMA R8, R8, R8, R8 ;  /* 0x000000080808722b */ /* 0x000fd00000000008 */
[----:B------:R-:W-:Y:S02]  /*0090*/  DFMA R2, R2, R8, R2 ;  /* 0x000000080202722b */ /* 0x000fe40000000002 */
[----:B-1----:R-:W0:Y:S01]  /*00a0*/  I2F.F64 R8, UR4 ;  /* 0x0000000400087d12 */ /* 0x002e220008201c00 */
[----:B------:R-:W2:Y:S05]  /*00b0*/  S2UR UR4, SR_CTAID.X ;  /* 0x00000000000479c3 */ /* 0x000eaa0000002500 */
[----:B------:R-:W-:-:S08]  /*00c0*/  DFMA R10, -R6, R2, 1 ;  /* 0x3ff00000060a742b */ /* 0x000fd00000000102 */
[----:B------:R-:W-:Y:S01]  /*00d0*/  DFMA R2, R2, R10, R2 ;  /* 0x0000000a0202722b */ /* 0x000fe20000000002 */
[----:B0-----:R-:W-:-:S07]  /*00e0*/  FSETP.GEU.AND P1, PT, |R9|, 6.5827683646048100446e-37, PT ;  /* 0x036000000900780b */ /* 0x001fce0003f2e200 */
[----:B------:R-:W-:-:S08]  /*00f0*/  DMUL R10, R8, R2 ;  /* 0x00000002080a7228 */ /* 0x000fd00000000000 */
[----:B------:R-:W-:-:S08]  /*0100*/  DFMA R12, -R6, R10, R8 ;  /* 0x0000000a060c722b */ /* 0x000fd00000000108 */
[----:B------:R-:W-:-:S10]  /*0110*/  DFMA R2, R2, R12, R10 ;  /* 0x0000000c0202722b */ /* 0x000fd4000000000a */
[----:B------:R-:W-:-:S05]  /*0120*/  FFMA R0, RZ, R7, R3 ;  /* 0x00000007ff007223 */ /* 0x000fca0000000003 */
[----:B------:R-:W-:Y:S01]  /*0130*/  FSETP.GT.AND P0, PT, |R0|, 1.469367938527859385e-39, PT ;  /* 0x001000000000780b */ /* 0x000fe20003f04200 */
[----:B--2---:R-:W-:-:S12]  /*0140*/  IMAD R0, R4, UR4, R5 ;  /* 0x0000000404007c24 */ /* 0x004fd8000f8e0205 */
[----:B------:R-:W-:Y:S05]  /*0150*/  @P0 BRA P1, `(.L_x_0) ;  /* 0x0000000000080947 */ /* 0x000fea0000800000 */
[----:B------:R-:W-:-:S07]  /*0160*/  MOV R12, 0x180 ;  /* 0x00000180000c7802 */ /* 0x000fce0000000f00 */
[----:B------:R-:W-:Y:S05]  /*0170*/  CALL.REL.NOINC `($__internal_0_$__cuda_sm20_div_rn_f64_full) ;  /* 0x0000000000d07944 */ /* 0x000fea0003c00000 */
.L_x_0:
[----:B------:R-:W0:Y:S02]  /*0180*/  F2I.F64.CEIL R8, R2 ;  /* 0x0000000200087311 */ /* 0x000e240000309100 */
[----:B0-----:R-:W-:-:S13]  /*0190*/  ISETP.GE.AND P0, PT, R8, 0x1, PT ;  /* 0x000000010800780c */ /* 0x001fda0003f06270 */
[----:B------:R-:W-:Y:S05]  /*01a0*/  @!P0 EXIT ;  /* 0x000000000000894d */ /* 0x000fea0003800000 */
[----:B------:R-:W0:Y:S01]  /*01b0*/  S2UR UR6, SR_CgaCtaId ;  /* 0x00000000000679c3 */ /* 0x000e220000008800 */
[----:B------:R-:W1:Y:S01]  /*01c0*/  LDCU UR5, c[0x0][0x398] ;  /* 0x00007300ff0577ac */ /* 0x000e620008000800 */
[----:B------:R-:W-:Y:S01]  /*01d0*/  UMOV UR4, 0x400 ;  /* 0x0000040000047882 */ /* 0x000fe20000000000 */
[----:B------:R-:W2:Y:S01]  /*01e0*/  LDCU.64 UR8, c[0x0][0x358] ;  /* 0x00006b00ff0877ac */ /* 0x000ea20008000a00 */
[----:B-1----:R-:W-:Y:S01]  /*01f0*/  VIADD R9, R5, UR5 ;  /* 0x0000000505097c36 */ /* 0x002fe20008000000 */
[----:B0-----:R-:W-:-:S03]  /*0200*/  ULEA UR6, UR6, UR4, 0x18 ;  /* 0x0000000406067291 */ /* 0x001fc6000f8ec0ff */
[----:B------:R-:W-:-:S03]  /*0210*/  UMOV UR4, URZ ;  /* 0x000000ff00047c82 */ /* 0x000fc60008000000 */
[----:B--2---:R-:W-:-:S07]  /*0220*/  LEA R5, R5, UR6, 0x3 ;  /* 0x0000000605057c11 */ /* 0x004fce000f8e18ff */
.L_x_7:
[----:B0-----:R-:W0:Y:S01]  /*0230*/  LDCU UR5, c[0x0][0x39c] ;  /* 0x00007380ff0577ac */ /* 0x001e220008000800 */
[----:B-1----:R-:W1:Y:S01]  /*0240*/  LDC.64 R2, c[0x0][0x380] ;  /* 0x0000e000ff027b82 */ /* 0x002e620000000a00 */
[----:B------:R-:W-:Y:S01]  /*0250*/  IMAD R13, R4, UR4, R9 ;  /* 0x00000004040d7c24 */ /* 0x000fe2000f8e0209 */
[----:B------:R-:W-:Y:S01]  /*0260*/  BSSY.RECONVERGENT B0, `(.L_x_1) ;  /* 0x0000009000007945 */ /* 0x000fe20003800200 */
[----:B------:R-:W-:Y:S02]  /*0270*/  IMAD.MOV.U32 R10, RZ, RZ, -0x1 ;  /* 0xffffffffff0a7424 */ /* 0x000fe400078e00ff */
[----:B------:R-:W-:-:S03]  /*0280*/  IMAD.MOV.U32 R11, RZ, RZ, -0x1 ;  /* 0xffffffffff0b7424 */ /* 0x000fc600078e00ff */
[----:B--2---:R-:W2:Y:S01]  /*0290*/  LDC.64 R6, c[0x0][0x388] ;  /* 0x0000e200ff067b82 */ /* 0x004ea20000000a00 */
[----:B0-----:R-:W-:-:S13]  /*02a0*/  ISETP.GT.AND P0, PT, R13, UR5, PT ;  /* 0x000000050d007c0c */ /* 0x001fda000bf04270 */
[----:B---34-:R-:W-:Y:S05]  /*02b0*/  @P0 BRA `(.L_x_2) ;  /* 0x00000000000c0947 */ /* 0x018fea0003800000 */
[----:B------:R-:W0:Y:S02]  /*02c0*/  LDC.64 R10, c[0x0][0x390] ;  /* 0x0000e400ff0a7b82 */ /* 0x000e240000000a00 */
[----:B0-----:R-:W-:-:S06]  /*02d0*/  IMAD.WIDE R10, R13, 0x8, R10 ;  /* 0x000000080d0a7825 */ /* 0x001fcc00078e020a */
[----:B------:R-:W5:Y:S02]  /*02e0*/  LDG.E.64 R10, desc[UR8][R10.64] ;  /* 0x000000080a0a7981 */ /* 0x000f64000c1e1b00 */
.L_x_2:
[----:B------:R-:W-:Y:S05]  /*02f0*/  BSYNC.RECONVERGENT B0 ;  /* 0x0000000000007941 */ /* 0x000fea0003800200 */
.L_x_1:
[----:B-----5:R0:W-:Y:S01]  /*0300*/  STS.64 [R5], R10 ;  /* 0x0000000a05007388 */ /* 0x0201e20000000a00 */
[----:B------:R-:W-:Y:S01]  /*0310*/  UIADD3 UR4, UPT, UPT, UR4, 0x1, URZ ;  /* 0x0000000104047890 */ /* 0x000fe2000fffe0ff */
[----:B------:R-:W3:Y:S05]  /*0320*/  LDCU UR10, c[0x0][0x3a4] ;  /* 0x00007480ff0a77ac */ /* 0x000eea0008000800 */
[----:B------:R-:W-:Y:S01]  /*0330*/  ISETP.NE.AND P1, PT, R8, UR4, PT ;  /* 0x0000000408007c0c */ /* 0x000fe2000bf25270 */
[----:B------:R-:W4:Y:S01]  /*0340*/  LDCU UR11, c[0x0][0x3a0] ;  /* 0x00007400ff0b77ac */ /* 0x000f220008000800 */
[----:B------:R-:W-:-:S11]  /*0350*/  UMOV UR5, URZ ;  /* 0x000000ff00057c82 */ /* 0x000fd60008000000 */
.L_x_6:
[----:B------:R-:W-:-:S09]  /*0360*/  ULEA UR7, UR5, UR6, 0x3 ;  /* 0x0000000605077291 */ /* 0x000fd2000f8e18ff */
[----:B0-----:R-:W0:Y:S02]  /*0370*/  LDS.64 R10, [UR7] ;  /* 0x00000007ff0a7984 */ /* 0x001e240008000a00 */
[----:B0-----:R-:W-:-:S04]  /*0380*/  ISETP.NE.U32.AND P0, PT, R10, -0x1, PT ;  /* 0xffffffff0a00780c */ /* 0x001fc80003f05070 */
[----:B------:R-:W-:-:S13]  /*0390*/  ISETP.NE.AND.EX P0, PT, R11, -0x1, PT, P0 ;  /* 0xffffffff0b00780c */ /* 0x000fda0003f05300 */
[----:B------:R-:W-:Y:S05]  /*03a0*/  @!P0 BRA `(.L_x_3) ;  /* 0x00000000003c8947 */ /* 0x000fea0003800000 */
[----:B---3--:R-:W-:Y:S01]  /*03b0*/  ISETP.GE.AND P0, PT, R0, UR10, PT ;  /* 0x0000000a00007c0c */ /* 0x008fe2000bf06270 */
[----:B------:R-:W-:-:S12]  /*03c0*/  BSSY.RECONVERGENT B0, `(.L_x_4) ;  /* 0x000000a000007945 */ /* 0x000fd80003800200 */
[----:B------:R-:W-:Y:S05]  /*03d0*/  @P0 BRA `(.L_x_5) ;  /* 0x0000000000200947 */ /* 0x000fea0003800000 */
[----:B------:R-:W-:Y:S02]  /*03e0*/  IMAD R11, R11, UR10, R0 ;  /* 0x0000000a0b0b7c24 */ /* 0x000fe4000f8e0200 */
[----:B----4-:R-:W-:Y:S02]  /*03f0*/  IMAD R13, R0, UR11, R10 ;  /* 0x0000000b000d7c24 */ /* 0x010fe4000f8e020a */
[----:B-1----:R-:W-:-:S04]  /*0400*/  IMAD.WIDE.U32 R10, R11, 0x8, R2 ;  /* 0x000000080b0a7825 */ /* 0x002fc800078e0002 */
[----:B--2---:R-:W-:Y:S02]  /*0410*/  IMAD.WIDE.U32 R12, R13, 0x8, R6 ;  /* 0x000000080d0c7825 */ /* 0x004fe400078e0006 */
[----:B------:R-:W2:Y:S04]  /*0420*/  LDG.E.64 R10, desc[UR8][R10.64] ;  /* 0x000000080a0a7981 */ /* 0x000ea8000c1e1b00 */
[----:B------:R-:W2:Y:S02]  /*0430*/  LDG.E.64 R14, desc[UR8][R12.64] ;  /* 0x000000080c0e7981 */ /* 0x000ea4000c1e1b00 */
[----:B--2---:R-:W-:-:S07]  /*0440*/  DADD R14, R10, R14 ;  /* 0x000000000a0e7229 */ /* 0x004fce000000000e */
[----:B------:R0:W-:Y:S04]  /*0450*/  STG.E.64 desc[UR8][R12.64], R14 ;  /* 0x0000000e0c007986 */ /* 0x0001e8000c101b08 */
.L_x_5:
[----:B----4-:R-:W-:Y:S05]  /*0460*/  BSYNC.RECONVERGENT B0 ;  /* 0x0000000000007941 */ /* 0x010fea0003800200 */
.L_x_4:
[----:B------:R-:W-:-:S06]  /*0470*/  UIADD3 UR5, UPT, UPT, UR5, 0x1, URZ ;  /* 0x0000000105057890 */ /* 0x000fcc000fffe0ff */
[----:B------:R-:W-:-:S13]  /*0480*/  ISETP.NE.AND P0, PT, R4, UR5, PT ;  /* 0x0000000504007c0c */ /* 0x000fda000bf05270 */
[----:B------:R-:W-:Y:S05]  /*0490*/  @P0 BRA `(.L_x_6) ;  /* 0xfffffffc00b00947 */ /* 0x000fea000383ffff */
.L_x_3:
[----:B------:R-:W-:Y:S05]  /*04a0*/  @P1 BRA `(.L_x_7) ;  /* 0xfffffffc00601947 */ /* 0x000fea000383ffff */
[----:B---34-:R-:W-:Y:S05]  /*04b0*/  EXIT ;  /* 0x000000000000794d */ /* 0x018fea0003800000 */
        .weak           $__internal_0_$__cuda_sm20_div_rn_f64_full
        .type           $__internal_0_$__cuda_sm20_div_rn_f64_full,@function
        .size           $__internal_0_$__cuda_sm20_div_rn_f64_full,(.L_x_14 - $__internal_0_$__cuda_sm20_div_rn_f64_full)
$__internal_0_$__cuda_sm20_div_rn_f64_full:
[C---:B------:R-:W-:Y:S01]  /*04c0*/  FSETP.GEU.AND P0, PT, |R7|.reuse, 1.469367938527859385e-39, PT ;  /* 0x001000000700780b */ /* 0x040fe20003f0e200 */
[----:B------:R-:W-:Y:S01]  /*04d0*/  IMAD.MOV.U32 R14, RZ, RZ, 0x1 ;  /* 0x00000001ff0e7424 */ /* 0x000fe200078e00ff */
[C---:B------:R-:W-:Y:S01]  /*04e0*/  LOP3.LUT R2, R7.reuse, 0x800fffff, RZ, 0xc0, !PT ;  /* 0x800fffff07027812 */ /* 0x040fe200078ec0ff */
[----:B------:R-:W-:Y:S01]  /*04f0*/  IMAD.MOV.U32 R13, RZ, RZ, 0x1ca00000 ;  /* 0x1ca00000ff0d7424 */ /* 0x000fe200078e00ff */
[----:B------:R-:W-:Y:S02]  /*0500*/  LOP3.LUT R17, R7, 0x7ff00000, RZ, 0xc0, !PT ;  /* 0x7ff0000007117812 */ /* 0x000fe400078ec0ff */
[----:B------:R-:W-:Y:S01]  /*0510*/  LOP3.LUT R3, R2, 0x3ff00000, RZ, 0xfc, !PT ;  /* 0x3ff0000002037812 */ /* 0x000fe200078efcff */
[----:B------:R-:W-:Y:S01]  /*0520*/  IMAD.MOV.U32 R2, RZ, RZ, R6 ;  /* 0x000000ffff027224 */ /* 0x000fe200078e0006 */
[----:B------:R-:W-:-:S04]  /*0530*/  LOP3.LUT R16, R9, 0x7ff00000, RZ, 0xc0, !PT ;  /* 0x7ff0000009107812 */ /* 0x000fc800078ec0ff */
[----:B------:R-:W-:Y:S01]  /*0540*/  ISETP.GE.U32.AND P1, PT, R16, R17, PT ;  /* 0x000000111000720c */ /* 0x000fe20003f26070 */
[----:B------:R-:W-:Y:S01]  /*0550*/  @!P0 DMUL R2, R6, 8.98846567431157953865e+307 ;  /* 0x7fe0000006028828 */ /* 0x000fe20000000000 */
[----:B------:R-:W-:-:S05]  /*0560*/  IMAD.MOV.U32 R23, RZ, RZ, R16 ;  /* 0x000000ffff177224 */ /* 0x000fca00078e0010 */
[----:B------:R-:W0:Y:S02]  /*0570*/  MUFU.RCP64H R15, R3 ;  /* 0x00000003000f7308 */ /* 0x000e240000001800 */
[----:B0-----:R-:W-:-:S08]  /*0580*/  DFMA R10, R14, -R2, 1 ;  /* 0x3ff000000e0a742b */ /* 0x001fd00000000802 */
[----:B------:R-:W-:-:S08]  /*0590*/  DFMA R10, R10, R10, R10 ;  /* 0x0000000a0a0a722b */ /* 0x000fd0000000000a */
[----:B------:R-:W-:Y:S01]  /*05a0*/  DFMA R14, R14, R10, R14 ;  /* 0x0000000a0e0e722b */ /* 0x000fe2000000000e */
[----:B------:R-:W-:Y:S01]  /*05b0*/  SEL R11, R13, 0x63400000, !P1 ;  /* 0x634000000d0b7807 */ /* 0x000fe20004800000 */
[----:B------:R-:W-:Y:S01]  /*05c0*/  IMAD.MOV.U32 R10, RZ, RZ, R8 ;  /* 0x000000ffff0a7224 */ /* 0x000fe200078e0008 */
[----:B------:R-:W-:Y:S02]  /*05d0*/  FSETP.GEU.AND P1, PT, |R9|, 1.469367938527859385e-39, PT ;  /* 0x001000000900780b */ /* 0x000fe40003f2e200 */
[----:B------:R-:W-:-:S03]  /*05e0*/  LOP3.LUT R11, R11, 0x800fffff, R9, 0xf8, !PT ;  /* 0x800fffff0b0b7812 */ /* 0x000fc600078ef809 */
[----:B------:R-:W-:-:S08]  /*05f0*/  DFMA R18, R14, -R2, 1 ;  /* 0x3ff000000e12742b */ /* 0x000fd00000000802 */
[----:B------:R-:W-:Y:S01]  /*0600*/  DFMA R14, R14, R18, R14 ;  /* 0x000000120e0e722b */ /* 0x000fe2000000000e */
[----:B------:R-:W-:Y:S10]  /*0610*/  @P1 BRA `(.L_x_8) ;  /* 0x0000000000201947 */ /* 0x000ff40003800000 */
[----:B------:R-:W-:Y:S01]  /*0620*/  LOP3.LUT R19, R7, 0x7ff00000, RZ, 0xc0, !PT ;  /* 0x7ff0000007137812 */ /* 0x000fe200078ec0ff */
[----:B------:R-:W-:-:S03]  /*0630*/  IMAD.MOV.U32 R18, RZ, RZ, RZ ;  /* 0x000000ffff127224 */ /* 0x000fc600078e00ff */
[----:B------:R-:W-:-:S04]  /*0640*/  ISETP.GE.U32.AND P1, PT, R16, R19, PT ;  /* 0x000000131000720c */ /* 0x000fc80003f26070 */
[----:B------:R-:W-:-:S04]  /*0650*/  SEL R19, R13, 0x63400000, !P1 ;  /* 0x634000000d137807 */ /* 0x000fc80004800000 */
[----:B------:R-:W-:-:S04]  /*0660*/  LOP3.LUT R19, R19, 0x80000000, R9, 0xf8, !PT ;  /* 0x8000000013137812 */ /* 0x000fc800078ef809 */
[----:B------:R-:W-:-:S06]  /*0670*/  LOP3.LUT R19, R19, 0x100000, RZ, 0xfc, !PT ;  /* 0x0010000013137812 */ /* 0x000fcc00078efcff */
[----:B------:R-:W-:-:S10]  /*0680*/  DFMA R10, R10, 2, -R18 ;  /* 0x400000000a0a782b */ /* 0x000fd40000000812 */
[----:B------:R-:W-:-:S07]  /*0690*/  LOP3.LUT R23, R11, 0x7ff00000, RZ, 0xc0, !PT ;  /* 0x7ff000000b177812 */ /* 0x000fce00078ec0ff */
.L_x_8:
[----:B------:R-:W-:Y:S01]  /*06a0*/  IMAD.MOV.U32 R22, RZ, RZ, R17 ;  /* 0x000000ffff167224 */ /* 0x000fe200078e0011 */
[----:B------:R-:W-:Y:S01]  /*06b0*/  @!P0 LOP3.LUT R22, R3, 0x7ff00000, RZ, 0xc0, !PT ;  /* 0x7ff0000003168812 */ /* 0x000fe200078ec0ff */
[----:B------:R-:W-:Y:S01]  /*06c0*/  VIADD R17, R23, 0xffffffff ;  /* 0xffffffff17117836 */ /* 0x000fe20000000000 */
[----:B------:R-:W-:-:S03]  /*06d0*/  DMUL R18, R14, R10 ;  /* 0x0000000a0e127228 */ /* 0x000fc60000000000 */
[----:B------:R-:W-:Y:S01]  /*06e0*/  VIADD R24, R22, 0xffffffff ;  /* 0xffffffff16187836 */ /* 0x000fe20000000000 */
[----:B------:R-:W-:-:S04]  /*06f0*/  ISETP.GT.U32.AND P0, PT, R17, 0x7feffffe, PT ;  /* 0x7feffffe1100780c */ /* 0x000fc80003f04070 */
[----:B------:R-:W-:Y:S01]  /*0700*/  ISETP.GT.U32.OR P0, PT, R24, 0x7feffffe, P0 ;  /* 0x7feffffe1800780c */ /* 0x000fe20000704470 */
[----:B------:R-:W-:-:S08]  /*0710*/  DFMA R20, R18, -R2, R10 ;  /* 0x800000021214722b */ /* 0x000fd0000000000a */
[----:B------:R-:W-:-:S04]  /*0720*/  DFMA R14, R14, R20, R18 ;  /* 0x000000140e0e722b */ /* 0x000fc80000000012 */
[----:B------:R-:W-:Y:S07]  /*0730*/  @P0 BRA `(.L_x_9) ;  /* 0x00000000006c0947 */ /* 0x000fee0003800000 */
[----:B------:R-:W-:-:S04]  /*0740*/  LOP3.LUT R9, R7, 0x7ff00000, RZ, 0xc0, !PT ;  /* 0x7ff0000007097812 */ /* 0x000fc800078ec0ff */
[CC--:B------:R-:W-:Y:S02]  /*0750*/  VIADDMNMX R8, R16.reuse, -R9.reuse, 0xb9600000, !PT ;  /* 0xb960000010087446 */ /* 0x0c0fe40007800909 */
[----:B------:R-:W-:Y:S02]  /*0760*/  ISETP.GE.U32.AND P0, PT, R16, R9, PT ;  /* 0x000000091000720c */ /* 0x000fe40003f06070 */
[----:B------:R-:W-:Y:S02]  /*0770*/  VIMNMX R8, PT, PT, R8, 0x46a00000, PT ;  /* 0x46a0000008087848 */ /* 0x000fe40003fe0100 */
[----:B------:R-:W-:-:S05]  /*0780*/  SEL R13, R13, 0x63400000, !P0 ;  /* 0x634000000d0d7807 */ /* 0x000fca0004000000 */
[----:B------:R-:W-:Y:S02]  /*0790*/  IMAD.IADD R13, R8, 0x1, -R13 ;  /* 0x00000001080d7824 */ /* 0x000fe400078e0a0d */
[----:B------:R-:W-:Y:S02]  /*07a0*/  IMAD.MOV.U32 R8, RZ, RZ, RZ ;  /* 0x000000ffff087224 */ /* 0x000fe400078e00ff */
[----:B------:R-:W-:-:S06]  /*07b0*/  VIADD R9, R13, 0x7fe00000 ;  /* 0x7fe000000d097836 */ /* 0x000fcc0000000000 */
[----:B------:R-:W-:-:S10]  /*07c0*/  DMUL R16, R14, R8 ;  /* 0x000000080e107228 */ /* 0x000fd40000000000 */
[----:B------:R-:W-:-:S13]  /*07d0*/  FSETP.GTU.AND P0, PT, |R17|, 1.469367938527859385e-39, PT ;  /* 0x001000001100780b */ /* 0x000fda0003f0c200 */
[----:B------:R-:W-:Y:S05]  /*07e0*/  @P0 BRA `(.L_x_10) ;  /* 0x0000000000940947 */ /* 0x000fea0003800000 */
[----:B------:R-:W-:Y:S01]  /*07f0*/  DFMA R2, R14, -R2, R10 ;  /* 0x800000020e02722b */ /* 0x000fe2000000000a */
[----:B------:R-:W-:-:S09]  /*0800*/  IMAD.MOV.U32 R8, RZ, RZ, RZ ;  /* 0x000000ffff087224 */ /* 0x000fd200078e00ff */
[C---:B------:R-:W-:Y:S02]  /*0810*/  FSETP.NEU.AND P0, PT, R3.reuse, RZ, PT ;  /* 0x000000ff0300720b */ /* 0x040fe40003f0d000 */
[----:B------:R-:W-:-:S04]  /*0820*/  LOP3.LUT R7, R3, 0x80000000, R7, 0x48, !PT ;  /* 0x8000000003077812 */ /* 0x000fc800078e4807 */
[----:B------:R-:W-:-:S07]  /*0830*/  LOP3.LUT R9, R7, R9, RZ, 0xfc, !PT ;  /* 0x0000000907097212 */ /* 0x000fce00078efcff */
[----:B------:R-:W-:Y:S05]  /*0840*/  @!P0 BRA `(.L_x_10) ;  /* 0x00000000007c8947 */ /* 0x000fea0003800000 */
[----:B------:R-:W-:Y:S01]  /*0850*/  IMAD.MOV R3, RZ, RZ, -R13 ;  /* 0x000000ffff037224 */ /* 0x000fe200078e0a0d */
[----:B------:R-:W-:Y:S01]  /*0860*/  DMUL.RP R8, R14, R8 ;  /* 0x000000080e087228 */ /* 0x000fe20000008000 */
[----:B------:R-:W-:Y:S01]  /*0870*/  IMAD.MOV.U32 R2, RZ, RZ, RZ ;  /* 0x000000ffff027224 */ /* 0x000fe200078e00ff */
[----:B------:R-:W-:-:S05]  /*0880*/  IADD3 R13, PT, PT, -R13, -0x43300000, RZ ;  /* 0xbcd000000d0d7810 */ /* 0x000fca0007ffe1ff */
[----:B------:R-:W-:-:S03]  /*0890*/  DFMA R2, R16, -R2, R14 ;  /* 0x800000021002722b */ /* 0x000fc6000000000e */
[----:B------:R-:W-:-:S07]  /*08a0*/  LOP3.LUT R7, R9, R7, RZ, 0x3c, !PT ;  /* 0x0000000709077212 */ /* 0x000fce00078e3cff */
[----:B------:R-:W-:-:S04]  /*08b0*/  FSETP.NEU.AND P0, PT, |R3|, R13, PT ;  /* 0x0000000d0300720b */ /* 0x000fc80003f0d200 */
[----:B------:R-:W-:Y:S02]  /*08c0*/  FSEL R16, R8, R16, !P0 ;  /* 0x0000001008107208 */ /* 0x000fe40004000000 */
[----:B------:R-:W-:Y:S01]  /*08d0*/  FSEL R17, R7, R17, !P0 ;  /* 0x0000001107117208 */ /* 0x000fe20004000000 */
[----:B------:R-:W-:Y:S06]  /*08e0*/  BRA `(.L_x_10) ;  /* 0x0000000000547947 */ /* 0x000fec0003800000 */
.L_x_9:
[----:B------:R-:W-:-:S14]  /*08f0*/  DSETP.NAN.AND P0, PT, R8, R8, PT ;  /* 0x000000080800722a */ /* 0x000fdc0003f08000 */
[----:B------:R-:W-:Y:S05]  /*0900*/  @P0 BRA `(.L_x_11) ;  /* 0x0000000000440947 */ /* 0x000fea0003800000 */
[----:B------:R-:W-:-:S14]  /*0910*/  DSETP.NAN.AND P0, PT, R6, R6, PT ;  /* 0x000000060600722a */ /* 0x000fdc0003f08000 */
[----:B------:R-:W-:Y:S05]  /*0920*/  @P0 BRA `(.L_x_12) ;  /* 0x0000000000300947 */ /* 0x000fea0003800000 */
[----:B------:R-:W-:Y:S01]  /*0930*/  ISETP.NE.AND P0, PT, R23, R22, PT ;  /* 0x000000161700720c */ /* 0x000fe20003f05270 */
[----:B------:R-:W-:Y:S02]  /*0940*/  IMAD.MOV.U32 R16, RZ, RZ, 0x0 ;  /* 0x00000000ff107424 */ /* 0x000fe400078e00ff */
[----:B------:R-:W-:-:S10]  /*0950*/  IMAD.MOV.U32 R17, RZ, RZ, -0x80000 ;  /* 0xfff80000ff117424 */ /* 0x000fd400078e00ff */
[----:B------:R-:W-:Y:S05]  /*0960*/  @!P0 BRA `(.L_x_10) ;  /* 0x0000000000348947 */ /* 0x000fea0003800000 */
[----:B------:R-:W-:Y:S02]  /*0970*/  ISETP.NE.AND P0, PT, R23, 0x7ff00000, PT ;  /* 0x7ff000001700780c */ /* 0x000fe40003f05270 */
[----:B------:R-:W-:Y:S02]  /*0980*/  LOP3.LUT R17, R9, 0x80000000, R7, 0x48, !PT ;  /* 0x8000000009117812 */ /* 0x000fe400078e4807 */
[----:B------:R-:W-:-:S13]  /*0990*/  ISETP.EQ.OR P0, PT, R22, RZ, !P0 ;  /* 0x000000ff1600720c */ /* 0x000fda0004702670 */
[----:B------:R-:W-:Y:S01]  /*09a0*/  @P0 LOP3.LUT R2, R17, 0x7ff00000, RZ, 0xfc, !PT ;  /* 0x7ff0000011020812 */ /* 0x000fe200078efcff */
[----:B------:R-:W-:Y:S02]  /*09b0*/  @!P0 IMAD.MOV.U32 R16, RZ, RZ, RZ ;  /* 0x000000ffff108224 */ /* 0x000fe400078e00ff */
[----:B------:R-:W-:Y:S02]  /*09c0*/  @P0 IMAD.MOV.U32 R16, RZ, RZ, RZ ;  /* 0x000000ffff100224 */ /* 0x000fe400078e00ff */
[----:B------:R-:W-:Y:S01]  /*09d0*/  @P0 IMAD.MOV.U32 R17, RZ, RZ, R2 ;  /* 0x000000ffff110224 */ /* 0x000fe200078e0002 */
[----:B------:R-:W-:Y:S06]  /*09e0*/  BRA `(.L_x_10) ;  /* 0x0000000000147947 */ /* 0x000fec0003800000 */
.L_x_12:
[----:B------:R-:W-:Y:S01]  /*09f0*/  LOP3.LUT R17, R7, 0x80000, RZ, 0xfc, !PT ;  /* 0x0008000007117812 */ /* 0x000fe200078efcff */
[----:B------:R-:W-:Y:S01]  /*0a00*/  IMAD.MOV.U32 R16, RZ, RZ, R6 ;  /* 0x000000ffff107224 */ /* 0x000fe200078e0006 */
[----:B------:R-:W-:Y:S06]  /*0a10*/  BRA `(.L_x_10) ;  /* 0x0000000000087947 */ /* 0x000fec0003800000 */
.L_x_11:
[----:B------:R-:W-:Y:S01]  /*0a20*/  LOP3.LUT R17, R9, 0x80000, RZ, 0xfc, !PT ;  /* 0x0008000009117812 */ /* 0x000fe200078efcff */
[----:B------:R-:W-:-:S07]  /*0a30*/  IMAD.MOV.U32 R16, RZ, RZ, R8 ;  /* 0x000000ffff107224 */ /* 0x000fce00078e0008 */
.L_x_10:
[----:B------:R-:W-:Y:S02]  /*0a40*/  IMAD.MOV.U32 R13, RZ, RZ, 0x0 ;  /* 0x00000000ff0d7424 */ /* 0x000fe400078e00ff */
[----:B------:R-:W-:Y:S02]  /*0a50*/  IMAD.MOV.U32 R2, RZ, RZ, R16 ;  /* 0x000000ffff027224 */ /* 0x000fe400078e0010 */
[----:B------:R-:W-:Y:S01]  /*0a60*/  IMAD.MOV.U32 R3, RZ, RZ, R17 ;  /* 0x000000ffff037224 */ /* 0x000fe200078e0011 */
[----:B------:R-:W-:Y:S06]  /*0a70*/  RET.REL.NODEC R12 `(_Z12centroid_calPdS_Pyiiiii) ;  /* 0xfffffff40c607950 */ /* 0x000fec0003c3ffff */
.L_x_13:
[----:B------:R-:W-:-:S00]  /*0a80*/  BRA `(.L_x_13) ;  /* 0xfffffffc00fc7947 */ /* 0x000fc0000383ffff */
[----:B------:R-:W-:-:S00]  /*0a90*/  NOP ;  /* 0x0000000000007918 */ /* 0x000fc00000000000 */
        /* <DEDUP_REMOVED lines=14> */
.L_x_14:


//--------------------- .nv.shared._Z12centroid_calPdS_Pyiiiii --------------------------
	.section	.nv.shared._Z12centroid_calPdS_Pyiiiii,"aw",@nobits
	.sectionflags	@""
	.align	16
	.zero		1024


//--------------------- .nv.shared.reserved.0     --------------------------
	.section	.nv.shared.reserved.0,"aw",@nobits
	.weak		__nv_reservedSMEM_offset_0_alias
	.size		__nv_reservedSMEM_offset_0_alias, 0, 64
	.other		__nv_reservedSMEM_offset_0_alias,@"STO_CUDA_RESERVED_SHARED STV_DEFAULT"
__nv_reservedSMEM_offset_0_alias:
	.zero		0
	.zero		64


//--------------------- .nv.constant0._Z12centroid_calPdS_Pyiiiii --------------------------
	.section	.nv.constant0._Z12centroid_calPdS_Pyiiiii,"a",@progbits
	.sectionflags	@""
	.align	4
.nv.constant0._Z12centroid_calPdS_Pyiiiii:
	.zero		940


//--------------------- SYMBOLS --------------------------

	.type		.nv.reservedSmem.offset0,@object
	.size		.nv.reservedSmem.offset0,0x4
	.type		.nv.reservedSmem.cap,@object
	.size		.nv.reservedSmem.cap,0x4
